//
// Generated by NVIDIA NVVM Compiler
//
// Compiler Build ID: CL-36424714
// Cuda compilation tools, release 13.0, V13.0.88
// Based on NVVM 20.0.0
//

.version 9.0
.target sm_100
.address_size 64

	// .globl	_Z11hello_worldv
.extern .func  (.param .b32 func_retval0) vprintf
(
	.param .b64 vprintf_param_0,
	.param .b64 vprintf_param_1
)
;
.global .align 1 .b8 $str[20] = {71, 80, 85, 58, 32, 72, 101, 108, 108, 111, 32, 119, 111, 114, 108, 100, 33, 92, 110};

.visible .entry _Z11hello_worldv()
{
	.reg .b32 	%r<3>;
	.reg .b64 	%rd<3>;

	mov.u64 	%rd1, $str;
	cvta.global.u64 	%rd2, %rd1;
	{ // callseq 0, 0
	.param .b64 param0;
	st.param.b64 	[param0], %rd2;
	.param .b64 param1;
	st.param.b64 	[param1], 0;
	.param .b32 retval0;
	call.uni (retval0), 
	vprintf, 
	(
	param0, 
	param1
	);
	ld.param.b32 	%r1, [retval0];
	} // callseq 0
	ret;

}


// ===== COMPILED SASS (sm_100) =====

	.target	sm_100

	.elftype	@"ET_EXEC"


//--------------------- .note.nv.tkinfo           --------------------------
	.section	.note.nv.tkinfo,"",@"SHT_NOTE"
	.sectionflags	@"SHF_NOTE_NV_TKINFO"
	.tkinfo
        /*0018*/ 	.word	0x00000002
        /*0030*/ 	.string	""
        /*0030*/ 	.string	"ptxas"
        /*0030*/ 	.string	"Cuda compilation tools, release 13.0, V13.0.88"
        /*0030*/ 	.string	"Build cuda_13.0.r13.0/compiler.36424714_0"
        /*0030*/ 	.string	"-arch sm_100 -m 64 "



//--------------------- .note.nv.cuinfo           --------------------------
	.section	.note.nv.cuinfo,"",@"SHT_NOTE"
	.sectionflags	@"SHF_NOTE_NV_CUINFO"
        /*0018*/ 	.short	0x0002
        /*001a*/ 	.short	0x0064
        /*001c*/ 	.short	0x0082
	.zero		2


//--------------------- .nv.info                  --------------------------
	.section	.nv.info,"",@"SHT_CUDA_INFO"
	.align	4


	//----- nvinfo : EIATTR_REGCOUNT
	.align		4
        /*0000*/ 	.byte	0x04, 0x2f
        /*0002*/ 	.short	(.L_2 - .L_1)
	.align		4
.L_1:
        /*0004*/ 	.word	index@(_Z11hello_worldv)
        /*0008*/ 	.word	0x00000018


	//----- nvinfo : EIATTR_FRAME_SIZE
	.align		4
.L_2:
        /*000c*/ 	.byte	0x04, 0x11
        /*000e*/ 	.short	(.L_4 - .L_3)
	.align		4
.L_3:
        /*0010*/ 	.word	index@(_Z11hello_worldv)
        /*0014*/ 	.word	0x00000000


	//----- nvinfo : EIATTR_MIN_STACK_SIZE
	.align		4
.L_4:
        /*0018*/ 	.byte	0x04, 0x12
        /*001a*/ 	.short	(.L_6 - .L_5)
	.align		4
.L_5:
        /*001c*/ 	.word	index@(_Z11hello_worldv)
        /*0020*/ 	.word	0x00000000
.L_6:


//--------------------- .nv.compat                --------------------------
	.section	.nv.compat,"",@"SHT_CUDA_COMPAT_INFO"
	.align	4
        /*0000*/ 	.byte	0x02, 0x09, 0x00, 0x00, 0x02, 0x02, 0x01, 0x00, 0x02, 0x05, 0x05, 0x00, 0x03, 0x07, 0x01, 0x01
        /*0010*/ 	.byte	0x02, 0x03, 0x00, 0x00, 0x02, 0x06, 0x01, 0x00, 0x04, 0x0b, 0x08, 0x00, 0x09, 0x00, 0x00, 0x00
        /*0020*/ 	.byte	0x00, 0x00, 0x00, 0x00


//--------------------- .nv.info._Z11hello_worldv --------------------------
	.section	.nv.info._Z11hello_worldv,"",@"SHT_CUDA_INFO"
	.sectionflags	@""
	.align	4


	//----- nvinfo : EIATTR_CUDA_API_VERSION
	.align		4
        /*0000*/ 	.byte	0x04, 0x37
        /*0002*/ 	.short	(.L_8 - .L_7)
.L_7:
        /*0004*/ 	.word	0x00000082


	//----- nvinfo : EIATTR_SPARSE_MMA_MASK
	.align		4
.L_8:
        /*0008*/ 	.byte	0x03, 0x50
        /*000a*/ 	.short	0x0000


	//----- nvinfo : EIATTR_MAXREG_COUNT
	.align		4
        /*000c*/ 	.byte	0x03, 0x1b
        /*000e*/ 	.short	0x00ff


	//----- nvinfo : EIATTR_EXTERNS
	.align		4
        /*0010*/ 	.byte	0x04, 0x0f
        /*0012*/ 	.short	(.L_10 - .L_9)


	//   ....[0]....
	.align		4
.L_9:
        /*0014*/ 	.word	index@(vprintf)


	//----- nvinfo : EIATTR_MERCURY_ISA_VERSION
	.align		4
.L_10:
        /*0018*/ 	.byte	0x03, 0x5f
        /*001a*/ 	.short	0x0101


	//----- nvinfo : EIATTR_VRC_CTA_INIT_COUNT
	.align		4
        /*001c*/ 	.byte	0x02, 0x4a
	.zero		1
	.zero		1


	//----- nvinfo : EIATTR_SYSCALL_OFFSETS
	.align		4
        /*0020*/ 	.byte	0x04, 0x46
        /*0022*/ 	.short	(.L_12 - .L_11)


	//   ....[0]....
.L_11:
        /*0024*/ 	.word	0x00000080


	//----- nvinfo : EIATTR_EXIT_INSTR_OFFSETS
	.align		4
.L_12:
        /*0028*/ 	.byte	0x04, 0x1c
        /*002a*/ 	.short	(.L_14 - .L_13)


	//   ....[0]....
.L_13:
        /*002c*/ 	.word	0x00000090


	//----- nvinfo : EIATTR_SW_WAR
	.align		4
.L_14:
        /*0030*/ 	.byte	0x04, 0x36
        /*0032*/ 	.short	(.L_16 - .L_15)
.L_15:
        /*0034*/ 	.word	0x00000008
.L_16:


//--------------------- .nv.callgraph             --------------------------
	.section	.nv.callgraph,"",@"SHT_CUDA_CALLGRAPH"
	.align	4
	.sectionentsize	8
	.align		4
        /*0000*/ 	.word	0x00000000
	.align		4
        /*0004*/ 	.word	0xffffffff
	.align		4
        /*0008*/ 	.word	index@(_Z11hello_worldv)
	.align		4
        /*000c*/ 	.word	index@(vprintf)
	.align		4
        /*0010*/ 	.word	0x00000000
	.align		4
        /*0014*/ 	.word	0xfffffffe
	.align		4
        /*0018*/ 	.word	0x00000000
	.align		4
        /*001c*/ 	.word	0xfffffffd
	.align		4
        /*0020*/ 	.word	0x00000000
	.align		4
        /*0024*/ 	.word	0xfffffffc


//--------------------- .nv.constant4             --------------------------
	.section	.nv.constant4,"a",@progbits
	.align	8
	.align		8
.nv.constant4:
        /*0000*/ 	.dword	vprintf
	.align		8
        /*0008*/ 	.dword	$str


//--------------------- .text._Z11hello_worldv    --------------------------
	.section	.text._Z11hello_worldv,"ax",@progbits
	.align	128
        .global         _Z11hello_worldv
        .type           _Z11hello_worldv,@function
        .size           _Z11hello_worldv,(.L_x_2 - _Z11hello_worldv)
        .other          _Z11hello_worldv,@"STO_CUDA_ENTRY STV_DEFAULT"
_Z11hello_worldv:
.text._Z11hello_worldv:
[----:B------:R-:W0:Y:S01]  /*0000*/  LDC R1, c[0x0][0x37c] ;  /* 0x0000df00ff017b82 */ /* 0x000e220000000800 */
[----:B------:R-:W-:Y:S01]  /*0010*/  MOV R0, 0x0 ;  /* 0x0000000000007802 */ /* 0x000fe20000000f00 */
[----:B------:R-:W1:Y:S01]  /*0020*/  LDCU.64 UR4, c[0x4][0x8] ;  /* 0x01000100ff0477ac */ /* 0x000e620008000a00 */
[----:B------:R-:W-:-:S05]  /*0030*/  CS2R R6, SRZ ;  /* 0x0000000000067805 */ /* 0x000fca000001ff00 */
[----:B------:R2:W3:Y:S01]  /*0040*/  LDC.64 R2, c[0x4][R0] ;  /* 0x0100000000027b82 */ /* 0x0004e20000000a00 */
[----:B-1----:R-:W-:Y:S02]  /*0050*/  IMAD.U32 R4, RZ, RZ, UR4 ;  /* 0x00000004ff047e24 */ /* 0x002fe4000f8e00ff */
[----:B--2---:R-:W-:-:S07]  /*0060*/  IMAD.U32 R5, RZ, RZ, UR5 ;  /* 0x00000005ff057e24 */ /* 0x004fce000f8e00ff */
[----:B------:R-:W-:-:S07]  /*0070*/  LEPC R20, `(.L_x_0) ;  /* 0x000000001014794e */ /* 0x000fce0000000000 */
[----:B0--3--:R-:W-:Y:S05]  /*0080*/  CALL.ABS.NOINC R2 ;  /* 0x0000000002007343 */ /* 0x009fea0003c00000 */
.L_x_0:
[----:B------:R-:W-:Y:S05]  /*0090*/  EXIT ;  /* 0x000000000000794d */ /* 0x000fea0003800000 */
.L_x_1:
[----:B------:R-:W-:-:S00]  /*00a0*/  BRA `(.L_x_1) ;  /* 0xfffffffc00fc7947 */ /* 0x000fc0000383ffff */
[----:B------:R-:W-:-:S00]  /*00b0*/  NOP ;  /* 0x0000000000007918 */ /* 0x000fc00000000000 */
        /* <DEDUP_REMOVED lines=12> */
.L_x_2:


//--------------------- .nv.global.init           --------------------------
	.section	.nv.global.init,"aw",@progbits
.nv.global.init:
	.type		$str,@object
	.size		$str,(.L_0 - $str)
$str:
        /*0000*/ 	.byte	0x47, 0x50, 0x55, 0x3a, 0x20, 0x48, 0x65, 0x6c, 0x6c, 0x6f, 0x20, 0x77, 0x6f, 0x72, 0x6c, 0x64
        /*0010*/ 	.byte	0x21, 0x5c, 0x6e, 0x00
.L_0:


//--------------------- .nv.shared.reserved.0     --------------------------
	.section	.nv.shared.reserved.0,"aw",@nobits
	.weak		__nv_reservedSMEM_offset_0_alias
	.size		__nv_reservedSMEM_offset_0_alias, 0, 64
	.other		__nv_reservedSMEM_offset_0_alias,@"STO_CUDA_RESERVED_SHARED STV_DEFAULT"
__nv_reservedSMEM_offset_0_alias:
	.zero		0
	.zero		64


//--------------------- .nv.constant0._Z11hello_worldv --------------------------
	.section	.nv.constant0._Z11hello_worldv,"a",@progbits
	.sectionflags	@""
	.align	4
.nv.constant0._Z11hello_worldv:
	.zero		896


//--------------------- SYMBOLS --------------------------

	.type		.nv.reservedSmem.offset0,@object
	.size		.nv.reservedSmem.offset0,0x4
	.type		vprintf,@function
